//
// Generated by NVIDIA NVVM Compiler
//
// Compiler Build ID: CL-36424714
// Cuda compilation tools, release 13.0, V13.0.88
// Based on NVVM 20.0.0
//

.version 9.0
.target sm_100
.address_size 64

	// .globl	_Z5countPcPii
// _ZZ5countPcPiiE3res has been demoted

.visible .entry _Z5countPcPii(
	.param .u64 .ptr .align 1 _Z5countPcPii_param_0,
	.param .u64 .ptr .align 1 _Z5countPcPii_param_1,
	.param .u32 _Z5countPcPii_param_2
)
{
	.reg .pred 	%p<23>;
	.reg .b16 	%rs<5>;
	.reg .b32 	%r<152>;
	.reg .b64 	%rd<11>;
	// demoted variable
	.shared .align 4 .b8 _ZZ5countPcPiiE3res[8192];
	ld.param.u64 	%rd2, [_Z5countPcPii_param_0];
	ld.param.u64 	%rd1, [_Z5countPcPii_param_1];
	cvta.to.global.u64 	%rd3, %rd2;
	mov.u32 	%r1, %tid.x;
	mov.u32 	%r2, %ctaid.x;
	shl.b32 	%r4, %r2, 11;
	cvt.u64.u32 	%rd4, %r4;
	shl.b32 	%r5, %r1, 2;
	cvt.u64.u32 	%rd5, %r5;
	add.s64 	%rd6, %rd4, %rd5;
	add.s64 	%rd7, %rd3, %rd6;
	ld.global.u8 	%rs1, [%rd7];
	setp.eq.s16 	%p1, %rs1, 67;
	selp.u32 	%r6, 1, 0, %p1;
	setp.eq.s16 	%p2, %rs1, 71;
	setp.eq.s16 	%p3, %rs1, 84;
	selp.b32 	%r7, 3, 0, %p3;
	selp.b32 	%r8, 2, %r7, %p2;
	add.s32 	%r9, %r8, %r6;
	shl.b32 	%r10, %r9, 11;
	mov.u32 	%r11, _ZZ5countPcPiiE3res;
	add.s32 	%r3, %r11, %r5;
	add.s32 	%r12, %r3, %r10;
	ld.shared.u32 	%r13, [%r12];
	add.s32 	%r14, %r13, 1;
	st.shared.u32 	[%r12], %r14;
	ld.global.u8 	%rs2, [%rd7+1];
	setp.eq.s16 	%p4, %rs2, 67;
	selp.u32 	%r15, 1, 0, %p4;
	setp.eq.s16 	%p5, %rs2, 71;
	setp.eq.s16 	%p6, %rs2, 84;
	selp.b32 	%r16, 3, 0, %p6;
	selp.b32 	%r17, 2, %r16, %p5;
	add.s32 	%r18, %r17, %r15;
	shl.b32 	%r19, %r18, 11;
	add.s32 	%r20, %r3, %r19;
	ld.shared.u32 	%r21, [%r20];
	add.s32 	%r22, %r21, 1;
	st.shared.u32 	[%r20], %r22;
	ld.global.u8 	%rs3, [%rd7+2];
	setp.eq.s16 	%p7, %rs3, 67;
	selp.u32 	%r23, 1, 0, %p7;
	setp.eq.s16 	%p8, %rs3, 71;
	setp.eq.s16 	%p9, %rs3, 84;
	selp.b32 	%r24, 3, 0, %p9;
	selp.b32 	%r25, 2, %r24, %p8;
	add.s32 	%r26, %r25, %r23;
	shl.b32 	%r27, %r26, 11;
	add.s32 	%r28, %r3, %r27;
	ld.shared.u32 	%r29, [%r28];
	add.s32 	%r30, %r29, 1;
	st.shared.u32 	[%r28], %r30;
	ld.global.u8 	%rs4, [%rd7+3];
	setp.eq.s16 	%p10, %rs4, 67;
	selp.u32 	%r31, 1, 0, %p10;
	setp.eq.s16 	%p11, %rs4, 71;
	setp.eq.s16 	%p12, %rs4, 84;
	selp.b32 	%r32, 3, 0, %p12;
	selp.b32 	%r33, 2, %r32, %p11;
	add.s32 	%r34, %r33, %r31;
	shl.b32 	%r35, %r34, 11;
	add.s32 	%r36, %r3, %r35;
	ld.shared.u32 	%r37, [%r36];
	add.s32 	%r38, %r37, 1;
	st.shared.u32 	[%r36], %r38;
	setp.gt.u32 	%p13, %r1, 255;
	@%p13 bra 	$L__BB0_2;
	ld.shared.u32 	%r39, [%r3+1024];
	ld.shared.u32 	%r40, [%r3];
	add.s32 	%r41, %r40, %r39;
	st.shared.u32 	[%r3], %r41;
	ld.shared.u32 	%r42, [%r3+3072];
	ld.shared.u32 	%r43, [%r3+2048];
	add.s32 	%r44, %r43, %r42;
	st.shared.u32 	[%r3+2048], %r44;
	ld.shared.u32 	%r45, [%r3+5120];
	ld.shared.u32 	%r46, [%r3+4096];
	add.s32 	%r47, %r46, %r45;
	st.shared.u32 	[%r3+4096], %r47;
	ld.shared.u32 	%r48, [%r3+7168];
	ld.shared.u32 	%r49, [%r3+6144];
	add.s32 	%r50, %r49, %r48;
	st.shared.u32 	[%r3+6144], %r50;
$L__BB0_2:
	bar.sync 	0;
	setp.gt.u32 	%p14, %r1, 127;
	@%p14 bra 	$L__BB0_4;
	ld.shared.u32 	%r51, [%r3+512];
	ld.shared.u32 	%r52, [%r3];
	add.s32 	%r53, %r52, %r51;
	st.shared.u32 	[%r3], %r53;
	ld.shared.u32 	%r54, [%r3+2560];
	ld.shared.u32 	%r55, [%r3+2048];
	add.s32 	%r56, %r55, %r54;
	st.shared.u32 	[%r3+2048], %r56;
	ld.shared.u32 	%r57, [%r3+4608];
	ld.shared.u32 	%r58, [%r3+4096];
	add.s32 	%r59, %r58, %r57;
	st.shared.u32 	[%r3+4096], %r59;
	ld.shared.u32 	%r60, [%r3+6656];
	ld.shared.u32 	%r61, [%r3+6144];
	add.s32 	%r62, %r61, %r60;
	st.shared.u32 	[%r3+6144], %r62;
$L__BB0_4:
	bar.sync 	0;
	setp.gt.u32 	%p15, %r1, 63;
	@%p15 bra 	$L__BB0_6;
	ld.shared.u32 	%r63, [%r3+256];
	ld.shared.u32 	%r64, [%r3];
	add.s32 	%r65, %r64, %r63;
	st.shared.u32 	[%r3], %r65;
	ld.shared.u32 	%r66, [%r3+2304];
	ld.shared.u32 	%r67, [%r3+2048];
	add.s32 	%r68, %r67, %r66;
	st.shared.u32 	[%r3+2048], %r68;
	ld.shared.u32 	%r69, [%r3+4352];
	ld.shared.u32 	%r70, [%r3+4096];
	add.s32 	%r71, %r70, %r69;
	st.shared.u32 	[%r3+4096], %r71;
	ld.shared.u32 	%r72, [%r3+6400];
	ld.shared.u32 	%r73, [%r3+6144];
	add.s32 	%r74, %r73, %r72;
	st.shared.u32 	[%r3+6144], %r74;
$L__BB0_6:
	bar.sync 	0;
	setp.gt.u32 	%p16, %r1, 31;
	@%p16 bra 	$L__BB0_8;
	ld.shared.u32 	%r75, [%r3+128];
	ld.shared.u32 	%r76, [%r3];
	add.s32 	%r77, %r76, %r75;
	st.shared.u32 	[%r3], %r77;
	ld.shared.u32 	%r78, [%r3+2176];
	ld.shared.u32 	%r79, [%r3+2048];
	add.s32 	%r80, %r79, %r78;
	st.shared.u32 	[%r3+2048], %r80;
	ld.shared.u32 	%r81, [%r3+4224];
	ld.shared.u32 	%r82, [%r3+4096];
	add.s32 	%r83, %r82, %r81;
	st.shared.u32 	[%r3+4096], %r83;
	ld.shared.u32 	%r84, [%r3+6272];
	ld.shared.u32 	%r85, [%r3+6144];
	add.s32 	%r86, %r85, %r84;
	st.shared.u32 	[%r3+6144], %r86;
$L__BB0_8:
	bar.sync 	0;
	setp.gt.u32 	%p17, %r1, 15;
	@%p17 bra 	$L__BB0_10;
	ld.shared.u32 	%r87, [%r3+64];
	ld.shared.u32 	%r88, [%r3];
	add.s32 	%r89, %r88, %r87;
	st.shared.u32 	[%r3], %r89;
	ld.shared.u32 	%r90, [%r3+2112];
	ld.shared.u32 	%r91, [%r3+2048];
	add.s32 	%r92, %r91, %r90;
	st.shared.u32 	[%r3+2048], %r92;
	ld.shared.u32 	%r93, [%r3+4160];
	ld.shared.u32 	%r94, [%r3+4096];
	add.s32 	%r95, %r94, %r93;
	st.shared.u32 	[%r3+4096], %r95;
	ld.shared.u32 	%r96, [%r3+6208];
	ld.shared.u32 	%r97, [%r3+6144];
	add.s32 	%r98, %r97, %r96;
	st.shared.u32 	[%r3+6144], %r98;
$L__BB0_10:
	bar.sync 	0;
	setp.gt.u32 	%p18, %r1, 7;
	@%p18 bra 	$L__BB0_12;
	ld.shared.u32 	%r99, [%r3+32];
	ld.shared.u32 	%r100, [%r3];
	add.s32 	%r101, %r100, %r99;
	st.shared.u32 	[%r3], %r101;
	ld.shared.u32 	%r102, [%r3+2080];
	ld.shared.u32 	%r103, [%r3+2048];
	add.s32 	%r104, %r103, %r102;
	st.shared.u32 	[%r3+2048], %r104;
	ld.shared.u32 	%r105, [%r3+4128];
	ld.shared.u32 	%r106, [%r3+4096];
	add.s32 	%r107, %r106, %r105;
	st.shared.u32 	[%r3+4096], %r107;
	ld.shared.u32 	%r108, [%r3+6176];
	ld.shared.u32 	%r109, [%r3+6144];
	add.s32 	%r110, %r109, %r108;
	st.shared.u32 	[%r3+6144], %r110;
$L__BB0_12:
	bar.sync 	0;
	setp.gt.u32 	%p19, %r1, 3;
	@%p19 bra 	$L__BB0_14;
	ld.shared.u32 	%r111, [%r3+16];
	ld.shared.u32 	%r112, [%r3];
	add.s32 	%r113, %r112, %r111;
	st.shared.u32 	[%r3], %r113;
	ld.shared.u32 	%r114, [%r3+2064];
	ld.shared.u32 	%r115, [%r3+2048];
	add.s32 	%r116, %r115, %r114;
	st.shared.u32 	[%r3+2048], %r116;
	ld.shared.u32 	%r117, [%r3+4112];
	ld.shared.u32 	%r118, [%r3+4096];
	add.s32 	%r119, %r118, %r117;
	st.shared.u32 	[%r3+4096], %r119;
	ld.shared.u32 	%r120, [%r3+6160];
	ld.shared.u32 	%r121, [%r3+6144];
	add.s32 	%r122, %r121, %r120;
	st.shared.u32 	[%r3+6144], %r122;
$L__BB0_14:
	bar.sync 	0;
	setp.gt.u32 	%p20, %r1, 1;
	@%p20 bra 	$L__BB0_16;
	ld.shared.u32 	%r123, [%r3+8];
	ld.shared.u32 	%r124, [%r3];
	add.s32 	%r125, %r124, %r123;
	st.shared.u32 	[%r3], %r125;
	ld.shared.u32 	%r126, [%r3+2056];
	ld.shared.u32 	%r127, [%r3+2048];
	add.s32 	%r128, %r127, %r126;
	st.shared.u32 	[%r3+2048], %r128;
	ld.shared.u32 	%r129, [%r3+4104];
	ld.shared.u32 	%r130, [%r3+4096];
	add.s32 	%r131, %r130, %r129;
	st.shared.u32 	[%r3+4096], %r131;
	ld.shared.u32 	%r132, [%r3+6152];
	ld.shared.u32 	%r133, [%r3+6144];
	add.s32 	%r134, %r133, %r132;
	st.shared.u32 	[%r3+6144], %r134;
$L__BB0_16:
	bar.sync 	0;
	setp.ne.s32 	%p21, %r1, 0;
	@%p21 bra 	$L__BB0_18;
	ld.shared.u32 	%r135, [_ZZ5countPcPiiE3res+4];
	ld.shared.u32 	%r136, [%r3];
	add.s32 	%r137, %r136, %r135;
	st.shared.u32 	[%r3], %r137;
	ld.shared.u32 	%r138, [_ZZ5countPcPiiE3res+2052];
	ld.shared.u32 	%r139, [%r3+2048];
	add.s32 	%r140, %r139, %r138;
	st.shared.u32 	[%r3+2048], %r140;
	ld.shared.u32 	%r141, [_ZZ5countPcPiiE3res+4100];
	ld.shared.u32 	%r142, [%r3+4096];
	add.s32 	%r143, %r142, %r141;
	st.shared.u32 	[%r3+4096], %r143;
	ld.shared.u32 	%r144, [_ZZ5countPcPiiE3res+6148];
	ld.shared.u32 	%r145, [%r3+6144];
	add.s32 	%r146, %r145, %r144;
	st.shared.u32 	[%r3+6144], %r146;
$L__BB0_18:
	setp.ne.s32 	%p22, %r1, 0;
	bar.sync 	0;
	@%p22 bra 	$L__BB0_20;
	ld.shared.u32 	%r147, [_ZZ5countPcPiiE3res];
	shl.b32 	%r148, %r2, 2;
	cvta.to.global.u64 	%rd8, %rd1;
	mul.wide.u32 	%rd9, %r148, 4;
	add.s64 	%rd10, %rd8, %rd9;
	st.global.u32 	[%rd10], %r147;
	ld.shared.u32 	%r149, [_ZZ5countPcPiiE3res+2048];
	st.global.u32 	[%rd10+4], %r149;
	ld.shared.u32 	%r150, [_ZZ5countPcPiiE3res+4096];
	st.global.u32 	[%rd10+8], %r150;
	ld.shared.u32 	%r151, [_ZZ5countPcPiiE3res+6144];
	st.global.u32 	[%rd10+12], %r151;
$L__BB0_20:
	ret;

}


// ===== COMPILED SASS (sm_100) =====

	.target	sm_100

	.elftype	@"ET_EXEC"


//--------------------- .note.nv.tkinfo           --------------------------
	.section	.note.nv.tkinfo,"",@"SHT_NOTE"
	.sectionflags	@"SHF_NOTE_NV_TKINFO"
	.tkinfo
        /*0018*/ 	.word	0x00000002
        /*0030*/ 	.string	""
        /*0030*/ 	.string	"ptxas"
        /*0030*/ 	.string	"Cuda compilation tools, release 13.0, V13.0.88"
        /*0030*/ 	.string	"Build cuda_13.0.r13.0/compiler.36424714_0"
        /*0030*/ 	.string	"-arch sm_100 -m 64 "



//--------------------- .note.nv.cuinfo           --------------------------
	.section	.note.nv.cuinfo,"",@"SHT_NOTE"
	.sectionflags	@"SHF_NOTE_NV_CUINFO"
        /*0018*/ 	.short	0x0002
        /*001a*/ 	.short	0x0064
        /*001c*/ 	.short	0x0082
	.zero		2


//--------------------- .nv.info                  --------------------------
	.section	.nv.info,"",@"SHT_CUDA_INFO"
	.align	4


	//----- nvinfo : EIATTR_REGCOUNT
	.align		4
        /*0000*/ 	.byte	0x04, 0x2f
        /*0002*/ 	.short	(.L_1 - .L_0)
	.align		4
.L_0:
        /*0004*/ 	.word	index@(_Z5countPcPii)
        /*0008*/ 	.word	0x00000010


	//----- nvinfo : EIATTR_FRAME_SIZE
	.align		4
.L_1:
        /*000c*/ 	.byte	0x04, 0x11
        /*000e*/ 	.short	(.L_3 - .L_2)
	.align		4
.L_2:
        /*0010*/ 	.word	index@(_Z5countPcPii)
        /*0014*/ 	.word	0x00000000


	//----- nvinfo : EIATTR_MIN_STACK_SIZE
	.align		4
.L_3:
        /*0018*/ 	.byte	0x04, 0x12
        /*001a*/ 	.short	(.L_5 - .L_4)
	.align		4
.L_4:
        /*001c*/ 	.word	index@(_Z5countPcPii)
        /*0020*/ 	.word	0x00000000
.L_5:


//--------------------- .nv.compat                --------------------------
	.section	.nv.compat,"",@"SHT_CUDA_COMPAT_INFO"
	.align	4
        /*0000*/ 	.byte	0x02, 0x09, 0x00, 0x00, 0x02, 0x02, 0x01, 0x00, 0x02, 0x05, 0x05, 0x00, 0x03, 0x07, 0x01, 0x01
        /*0010*/ 	.byte	0x02, 0x03, 0x00, 0x00, 0x02, 0x06, 0x01, 0x00, 0x04, 0x0b, 0x08, 0x00, 0x09, 0x00, 0x00, 0x00
        /*0020*/ 	.byte	0x00, 0x00, 0x00, 0x00


//--------------------- .nv.info._Z5countPcPii    --------------------------
	.section	.nv.info._Z5countPcPii,"",@"SHT_CUDA_INFO"
	.sectionflags	@""
	.align	4


	//----- nvinfo : EIATTR_CUDA_API_VERSION
	.align		4
        /*0000*/ 	.byte	0x04, 0x37
        /*0002*/ 	.short	(.L_7 - .L_6)
.L_6:
        /*0004*/ 	.word	0x00000082


	//----- nvinfo : EIATTR_KPARAM_INFO
	.align		4
.L_7:
        /*0008*/ 	.byte	0x04, 0x17
        /*000a*/ 	.short	(.L_9 - .L_8)
.L_8:
        /*000c*/ 	.word	0x00000000
        /*0010*/ 	.short	0x0002
        /*0012*/ 	.short	0x0010
        /*0014*/ 	.byte	0x00, 0xf0, 0x11, 0x00


	//----- nvinfo : EIATTR_KPARAM_INFO
	.align		4
.L_9:
        /*0018*/ 	.byte	0x04, 0x17
        /*001a*/ 	.short	(.L_11 - .L_10)
.L_10:
        /*001c*/ 	.word	0x00000000
        /*0020*/ 	.short	0x0001
        /*0022*/ 	.short	0x0008
        /*0024*/ 	.byte	0x00, 0xf5, 0x21, 0x00


	//----- nvinfo : EIATTR_KPARAM_INFO
	.align		4
.L_11:
        /*0028*/ 	.byte	0x04, 0x17
        /*002a*/ 	.short	(.L_13 - .L_12)
.L_12:
        /*002c*/ 	.word	0x00000000
        /*0030*/ 	.short	0x0000
        /*0032*/ 	.short	0x0000
        /*0034*/ 	.byte	0x00, 0xf5, 0x21, 0x00


	//----- nvinfo : EIATTR_SPARSE_MMA_MASK
	.align		4
.L_13:
        /*0038*/ 	.byte	0x03, 0x50
        /*003a*/ 	.short	0x0000


	//----- nvinfo : EIATTR_MAXREG_COUNT
	.align		4
        /*003c*/ 	.byte	0x03, 0x1b
        /*003e*/ 	.short	0x00ff


	//----- nvinfo : EIATTR_NUM_BARRIERS
	.align		4
        /*0040*/ 	.byte	0x02, 0x4c
        /*0042*/ 	.byte	0x01
	.zero		1


	//----- nvinfo : EIATTR_MERCURY_ISA_VERSION
	.align		4
        /*0044*/ 	.byte	0x03, 0x5f
        /*0046*/ 	.short	0x0101


	//----- nvinfo : EIATTR_VRC_CTA_INIT_COUNT
	.align		4
        /*0048*/ 	.byte	0x02, 0x4a
	.zero		1
	.zero		1


	//----- nvinfo : EIATTR_EXIT_INSTR_OFFSETS
	.align		4
        /*004c*/ 	.byte	0x04, 0x1c
        /*004e*/ 	.short	(.L_15 - .L_14)


	//   ....[0]....
.L_14:
        /*0050*/ 	.word	0x00000fc0


	//   ....[1]....
        /*0054*/ 	.word	0x00001080


	//----- nvinfo : EIATTR_CRS_STACK_SIZE
	.align		4
.L_15:
        /*0058*/ 	.byte	0x04, 0x1e
        /*005a*/ 	.short	(.L_17 - .L_16)
.L_16:
        /*005c*/ 	.word	0x00000000


	//----- nvinfo : EIATTR_CBANK_PARAM_SIZE
	.align		4
.L_17:
        /*0060*/ 	.byte	0x03, 0x19
        /*0062*/ 	.short	0x0014


	//----- nvinfo : EIATTR_PARAM_CBANK
	.align		4
        /*0064*/ 	.byte	0x04, 0x0a
        /*0066*/ 	.short	(.L_19 - .L_18)
	.align		4
.L_18:
        /*0068*/ 	.word	index@(.nv.constant0._Z5countPcPii)
        /*006c*/ 	.short	0x0380
        /*006e*/ 	.short	0x0014


	//----- nvinfo : EIATTR_SW_WAR
	.align		4
.L_19:
        /*0070*/ 	.byte	0x04, 0x36
        /*0072*/ 	.short	(.L_21 - .L_20)
.L_20:
        /*0074*/ 	.word	0x00000008
.L_21:


//--------------------- .nv.callgraph             --------------------------
	.section	.nv.callgraph,"",@"SHT_CUDA_CALLGRAPH"
	.align	4
	.sectionentsize	8
	.align		4
        /*0000*/ 	.word	0x00000000
	.align		4
        /*0004*/ 	.word	0xffffffff
	.align		4
        /*0008*/ 	.word	0x00000000
	.align		4
        /*000c*/ 	.word	0xfffffffe
	.align		4
        /*0010*/ 	.word	0x00000000
	.align		4
        /*0014*/ 	.word	0xfffffffd
	.align		4
        /*0018*/ 	.word	0x00000000
	.align		4
        /*001c*/ 	.word	0xfffffffc


//--------------------- .text._Z5countPcPii       --------------------------
	.section	.text._Z5countPcPii,"ax",@progbits
	.align	128
        .global         _Z5countPcPii
        .type           _Z5countPcPii,@function
        .size           _Z5countPcPii,(.L_x_19 - _Z5countPcPii)
        .other          _Z5countPcPii,@"STO_CUDA_ENTRY STV_DEFAULT"
_Z5countPcPii:
.text._Z5countPcPii:
[----:B------:R-:W-:Y:S01]  /*0000*/  LDC R1, c[0x0][0x37c] ;  /* 0x0000df00ff017b82 */ /* 0x000fe20000000800 */
[----:B------:R-:W0:Y:S01]  /*0010*/  S2R R0, SR_CTAID.X ;  /* 0x0000000000007919 */ /* 0x000e220000002500 */
[----:B------:R-:W1:Y:S01]  /*0020*/  LDCU.64 UR4, c[0x0][0x380] ;  /* 0x00007000ff0477ac */ /* 0x000e620008000a00 */
[----:B------:R-:W2:Y:S01]  /*0030*/  S2R R10, SR_TID.X ;  /* 0x00000000000a7919 */ /* 0x000ea20000002100 */
[----:B------:R-:W3:Y:S01]  /*0040*/  LDCU.64 UR6, c[0x0][0x358] ;  /* 0x00006b00ff0677ac */ /* 0x000ee20008000a00 */
[----:B0-----:R-:W-:Y:S02]  /*0050*/  IMAD.SHL.U32 R5, R0, 0x800, RZ ;  /* 0x0000080000057824 */ /* 0x001fe400078e00ff */
[----:B--2---:R-:W-:-:S05]  /*0060*/  IMAD.SHL.U32 R2, R10, 0x4, RZ ;  /* 0x000000040a027824 */ /* 0x004fca00078e00ff */
[----:B-1----:R-:W-:-:S04]  /*0070*/  IADD3 R4, P0, P1, R5, UR4, R2 ;  /* 0x0000000405047c10 */ /* 0x002fc8000f91e002 */
[----:B------:R-:W-:-:S05]  /*0080*/  IADD3.X R5, PT, PT, RZ, UR5, RZ, P0, P1 ;  /* 0x00000005ff057c10 */ /* 0x000fca00087e24ff */
[----:B---3--:R-:W2:Y:S04]  /*0090*/  LDG.E.U8 R3, desc[UR6][R4.64] ;  /* 0x0000000604037981 */ /* 0x008ea8000c1e1100 */
[----:B------:R-:W3:Y:S04]  /*00a0*/  LDG.E.U8 R7, desc[UR6][R4.64+0x1] ;  /* 0x0000010604077981 */ /* 0x000ee8000c1e1100 */
[----:B------:R-:W4:Y:S04]  /*00b0*/  LDG.E.U8 R8, desc[UR6][R4.64+0x2] ;  /* 0x0000020604087981 */ /* 0x000f28000c1e1100 */
[----:B------:R0:W5:Y:S01]  /*00c0*/  LDG.E.U8 R11, desc[UR6][R4.64+0x3] ;  /* 0x00000306040b7981 */ /* 0x000162000c1e1100 */
[----:B------:R-:W1:Y:S01]  /*00d0*/  S2UR UR5, SR_CgaCtaId ;  /* 0x00000000000579c3 */ /* 0x000e620000008800 */
[----:B------:R-:W-:Y:S01]  /*00e0*/  UMOV UR4, 0x400 ;  /* 0x0000040000047882 */ /* 0x000fe20000000000 */
[C---:B------:R-:W-:Y:S01]  /*00f0*/  ISETP.GT.U32.AND P6, PT, R10.reuse, 0xff, PT ;  /* 0x000000ff0a00780c */ /* 0x040fe20003fc4070 */
[----:B------:R-:W-:Y:S01]  /*0100*/  BSSY.RECONVERGENT B0, `(.L_x_0) ;  /* 0x0000048000007945 */ /* 0x000fe20003800200 */
[----:B------:R-:W-:-:S02]  /*0110*/  ISETP.GT.U32.AND P5, PT, R10, 0x7f, PT ;  /* 0x0000007f0a00780c */ /* 0x000fc40003fa4070 */
[C---:B------:R-:W-:Y:S02]  /*0120*/  ISETP.GT.U32.AND P4, PT, R10.reuse, 0x1f, PT ;  /* 0x0000001f0a00780c */ /* 0x040fe40003f84070 */
[----:B------:R-:W-:Y:S01]  /*0130*/  ISETP.GT.U32.AND P3, PT, R10, 0xf, PT ;  /* 0x0000000f0a00780c */ /* 0x000fe20003f64070 */
[----:B-1----:R-:W-:-:S06]  /*0140*/  ULEA UR4, UR5, UR4, 0x18 ;  /* 0x0000000405047291 */ /* 0x002fcc000f8ec0ff */
[----:B0-----:R-:W-:Y:S01]  /*0150*/  VIADD R4, R2, UR4 ;  /* 0x0000000402047c36 */ /* 0x001fe20008000000 */
[C---:B--2---:R-:W-:Y:S02]  /*0160*/  ISETP.NE.AND P2, PT, R3.reuse, 0x54, PT ;  /* 0x000000540300780c */ /* 0x044fe40003f45270 */
[C---:B------:R-:W-:Y:S02]  /*0170*/  ISETP.NE.AND P0, PT, R3.reuse, 0x43, PT ;  /* 0x000000430300780c */ /* 0x040fe40003f05270 */
[----:B------:R-:W-:Y:S02]  /*0180*/  ISETP.NE.AND P1, PT, R3, 0x47, PT ;  /* 0x000000470300780c */ /* 0x000fe40003f25270 */
[----:B------:R-:W-:Y:S02]  /*0190*/  SEL R6, RZ, 0x3, P2 ;  /* 0x00000003ff067807 */ /* 0x000fe40001000000 */
[----:B------:R-:W-:Y:S02]  /*01a0*/  SEL R3, RZ, 0x1, P0 ;  /* 0x00000001ff037807 */ /* 0x000fe40000000000 */
[----:B------:R-:W-:-:S02]  /*01b0*/  SEL R6, R6, 0x2, P1 ;  /* 0x0000000206067807 */ /* 0x000fc40000800000 */
[C---:B---3--:R-:W-:Y:S02]  /*01c0*/  ISETP.NE.AND P2, PT, R7.reuse, 0x54, PT ;  /* 0x000000540700780c */ /* 0x048fe40003f45270 */
[----:B------:R-:W-:Y:S01]  /*01d0*/  ISETP.NE.AND P0, PT, R7, 0x43, PT ;  /* 0x000000430700780c */ /* 0x000fe20003f05270 */
[----:B------:R-:W-:Y:S01]  /*01e0*/  IMAD.IADD R3, R3, 0x1, R6 ;  /* 0x0000000103037824 */ /* 0x000fe200078e0206 */
[----:B------:R-:W-:Y:S02]  /*01f0*/  ISETP.NE.AND P1, PT, R7, 0x47, PT ;  /* 0x000000470700780c */ /* 0x000fe40003f25270 */
[----:B------:R-:W-:Y:S01]  /*0200*/  SEL R7, RZ, 0x3, P2 ;  /* 0x00000003ff077807 */ /* 0x000fe20001000000 */
[----:B------:R-:W-:Y:S01]  /*0210*/  IMAD R3, R3, 0x800, R4 ;  /* 0x0000080003037824 */ /* 0x000fe200078e0204 */
[----:B------:R-:W-:Y:S02]  /*0220*/  SEL R6, RZ, 0x1, P0 ;  /* 0x00000001ff067807 */ /* 0x000fe40000000000 */
[----:B------:R-:W-:-:S02]  /*0230*/  SEL R7, R7, 0x2, P1 ;  /* 0x0000000207077807 */ /* 0x000fc40000800000 */
[----:B------:R-:W0:Y:S01]  /*0240*/  LDS R5, [R3] ;  /* 0x0000000003057984 */ /* 0x000e220000000800 */
[----:B----4-:R-:W-:Y:S02]  /*0250*/  ISETP.NE.AND P2, PT, R8, 0x54, PT ;  /* 0x000000540800780c */ /* 0x010fe40003f45270 */
[----:B------:R-:W-:Y:S02]  /*0260*/  IADD3 R7, PT, PT, R6, R7, RZ ;  /* 0x0000000706077210 */ /* 0x000fe40007ffe0ff */
[C---:B------:R-:W-:Y:S02]  /*0270*/  ISETP.NE.AND P0, PT, R8.reuse, 0x43, PT ;  /* 0x000000430800780c */ /* 0x040fe40003f05270 */
[----:B------:R-:W-:Y:S01]  /*0280*/  ISETP.NE.AND P1, PT, R8, 0x47, PT ;  /* 0x000000470800780c */ /* 0x000fe20003f25270 */
[----:B------:R-:W-:Y:S01]  /*0290*/  IMAD R7, R7, 0x800, R4 ;  /* 0x0000080007077824 */ /* 0x000fe200078e0204 */
[----:B------:R-:W-:Y:S02]  /*02a0*/  SEL R9, RZ, 0x3, P2 ;  /* 0x00000003ff097807 */ /* 0x000fe40001000000 */
[----:B------:R-:W-:-:S02]  /*02b0*/  SEL R8, RZ, 0x1, P0 ;  /* 0x00000001ff087807 */ /* 0x000fc40000000000 */
[----:B------:R-:W-:Y:S02]  /*02c0*/  SEL R9, R9, 0x2, P1 ;  /* 0x0000000209097807 */ /* 0x000fe40000800000 */
[C---:B-----5:R-:W-:Y:S02]  /*02d0*/  ISETP.NE.AND P2, PT, R11.reuse, 0x54, PT ;  /* 0x000000540b00780c */ /* 0x060fe40003f45270 */
[C---:B------:R-:W-:Y:S01]  /*02e0*/  ISETP.NE.AND P0, PT, R11.reuse, 0x43, PT ;  /* 0x000000430b00780c */ /* 0x040fe20003f05270 */
[----:B------:R-:W-:Y:S01]  /*02f0*/  IMAD.IADD R9, R8, 0x1, R9 ;  /* 0x0000000108097824 */ /* 0x000fe200078e0209 */
[----:B------:R-:W-:-:S03]  /*0300*/  ISETP.NE.AND P1, PT, R11, 0x47, PT ;  /* 0x000000470b00780c */ /* 0x000fc60003f25270 */
[----:B------:R-:W-:Y:S02]  /*0310*/  IMAD R9, R9, 0x800, R4 ;  /* 0x0000080009097824 */ /* 0x000fe400078e0204 */
[----:B0-----:R-:W-:-:S05]  /*0320*/  VIADD R6, R5, 0x1 ;  /* 0x0000000105067836 */ /* 0x001fca0000000000 */
[----:B------:R0:W-:Y:S04]  /*0330*/  STS [R3], R6 ;  /* 0x0000000603007388 */ /* 0x0001e80000000800 */
[----:B------:R-:W1:Y:S01]  /*0340*/  LDS R5, [R7] ;  /* 0x0000000007057984 */ /* 0x000e620000000800 */
[----:B0-----:R-:W-:Y:S02]  /*0350*/  SEL R6, RZ, 0x3, P2 ;  /* 0x00000003ff067807 */ /* 0x001fe40001000000 */
[----:B------:R-:W-:Y:S02]  /*0360*/  ISETP.GT.U32.AND P2, PT, R10, 0x7, PT ;  /* 0x000000070a00780c */ /* 0x000fe40003f44070 */
[----:B------:R-:W-:Y:S02]  /*0370*/  SEL R6, R6, 0x2, P1 ;  /* 0x0000000206067807 */ /* 0x000fe40000800000 */
[----:B------:R-:W-:Y:S01]  /*0380*/  ISETP.GT.U32.AND P1, PT, R10, 0x3, PT ;  /* 0x000000030a00780c */ /* 0x000fe20003f24070 */
[----:B-1----:R-:W-:Y:S01]  /*0390*/  VIADD R8, R5, 0x1 ;  /* 0x0000000105087836 */ /* 0x002fe20000000000 */
[----:B------:R-:W-:-:S02]  /*03a0*/  SEL R5, RZ, 0x1, P0 ;  /* 0x00000001ff057807 */ /* 0x000fc40000000000 */
[----:B------:R-:W-:Y:S02]  /*03b0*/  ISETP.GT.U32.AND P0, PT, R10, 0x3f, PT ;  /* 0x0000003f0a00780c */ /* 0x000fe40003f04070 */
[----:B------:R-:W-:Y:S01]  /*03c0*/  STS [R7], R8 ;  /* 0x0000000807007388 */ /* 0x000fe20000000800 */
[----:B------:R-:W-:-:S03]  /*03d0*/  IADD3 R5, PT, PT, R5, R6, RZ ;  /* 0x0000000605057210 */ /* 0x000fc60007ffe0ff */
[----:B------:R-:W0:Y:S02]  /*03e0*/  LDS R3, [R9] ;  /* 0x0000000009037984 */ /* 0x000e240000000800 */
[----:B------:R-:W-:Y:S02]  /*03f0*/  IMAD R5, R5, 0x800, R4 ;  /* 0x0000080005057824 */ /* 0x000fe400078e0204 */
[----:B0-----:R-:W-:-:S05]  /*0400*/  VIADD R6, R3, 0x1 ;  /* 0x0000000103067836 */ /* 0x001fca0000000000 */
[----:B------:R-:W-:Y:S04]  /*0410*/  STS [R9], R6 ;  /* 0x0000000609007388 */ /* 0x000fe80000000800 */
[----:B------:R-:W0:Y:S02]  /*0420*/  LDS R3, [R5] ;  /* 0x0000000005037984 */ /* 0x000e240000000800 */
[----:B0-----:R-:W-:Y:S01]  /*0430*/  VIADD R4, R3, 0x1 ;  /* 0x0000000103047836 */ /* 0x001fe20000000000 */
[----:B------:R-:W-:Y:S02]  /*0440*/  P2R R3, PR, RZ, 0x1 ;  /* 0x00000001ff037803 */ /* 0x000fe40000000000 */
[----:B------:R-:W-:Y:S02]  /*0450*/  ISETP.GT.U32.AND P0, PT, R10, 0x1, PT ;  /* 0x000000010a00780c */ /* 0x000fe40003f04070 */
[----:B------:R0:W-:Y:S01]  /*0460*/  STS [R5], R4 ;  /* 0x0000000405007388 */ /* 0x0001e20000000800 */
[----:B------:R-:W-:Y:S10]  /*0470*/  @P6 BRA `(.L_x_1) ;  /* 0x0000000000406947 */ /* 0x000ff40003800000 */
[----:B------:R-:W-:Y:S04]  /*0480*/  LDS R3, [R2+UR4+0x400] ;  /* 0x0004000402037984 */ /* 0x000fe80008000800 */
[----:B0-----:R-:W0:Y:S04]  /*0490*/  LDS R4, [R2+UR4] ;  /* 0x0000000402047984 */ /* 0x001e280008000800 */
[----:B------:R-:W-:Y:S04]  /*04a0*/  LDS R5, [R2+UR4+0xc00] ;  /* 0x000c000402057984 */ /* 0x000fe80008000800 */
[----:B------:R-:W1:Y:S04]  /*04b0*/  LDS R6, [R2+UR4+0x800] ;  /* 0x0008000402067984 */ /* 0x000e680008000800 */
[----:B------:R-:W-:Y:S04]  /*04c0*/  LDS R7, [R2+UR4+0x1400] ;  /* 0x0014000402077984 */ /* 0x000fe80008000800 */
[----:B------:R-:W2:Y:S04]  /*04d0*/  LDS R8, [R2+UR4+0x1000] ;  /* 0x0010000402087984 */ /* 0x000ea80008000800 */
[----:B------:R-:W-:Y:S04]  /*04e0*/  LDS R9, [R2+UR4+0x1c00] ;  /* 0x001c000402097984 */ /* 0x000fe80008000800 */
[----:B------:R-:W3:Y:S01]  /*04f0*/  LDS R12, [R2+UR4+0x1800] ;  /* 0x00180004020c7984 */ /* 0x000ee20008000800 */
[----:B0-----:R-:W-:-:S05]  /*0500*/  IMAD.IADD R3, R3, 0x1, R4 ;  /* 0x0000000103037824 */ /* 0x001fca00078e0204 */
[----:B------:R4:W-:Y:S01]  /*0510*/  STS [R2+UR4], R3 ;  /* 0x0000000302007988 */ /* 0x0009e20008000804 */
[----:B-1----:R-:W-:-:S05]  /*0520*/  IMAD.IADD R5, R5, 0x1, R6 ;  /* 0x0000000105057824 */ /* 0x002fca00078e0206 */
[----:B------:R4:W-:Y:S01]  /*0530*/  STS [R2+UR4+0x800], R5 ;  /* 0x0008000502007988 */ /* 0x0009e20008000804 */
[----:B--2---:R-:W-:-:S05]  /*0540*/  IADD3 R7, PT, PT, R7, R8, RZ ;  /* 0x0000000807077210 */ /* 0x004fca0007ffe0ff */
[----:B------:R4:W-:Y:S01]  /*0550*/  STS [R2+UR4+0x1000], R7 ;  /* 0x0010000702007988 */ /* 0x0009e20008000804 */
[----:B---3--:R-:W-:-:S05]  /*0560*/  IMAD.IADD R9, R9, 0x1, R12 ;  /* 0x0000000109097824 */ /* 0x008fca00078e020c */
[----:B------:R4:W-:Y:S02]  /*0570*/  STS [R2+UR4+0x1800], R9 ;  /* 0x0018000902007988 */ /* 0x0009e40008000804 */
.L_x_1:
[----:B------:R-:W-:Y:S05]  /*0580*/  BSYNC.RECONVERGENT B0 ;  /* 0x0000000000007941 */ /* 0x000fea0003800200 */
.L_x_0:
[----:B------:R-:W-:Y:S01]  /*0590*/  BAR.SYNC.DEFER_BLOCKING 0x0 ;  /* 0x0000000000007b1d */ /* 0x000fe20000010000 */
[----:B------:R-:W-:-:S05]  /*05a0*/  ISETP.NE.AND P6, PT, R10, RZ, PT ;  /* 0x000000ff0a00720c */ /* 0x000fca0003fc5270 */
[----:B------:R-:W-:Y:S04]  /*05b0*/  BSSY.RECONVERGENT B0, `(.L_x_2) ;  /* 0x0000012000007945 */ /* 0x000fe80003800200 */
[----:B------:R-:W-:Y:S05]  /*05c0*/  @P5 BRA `(.L_x_3) ;  /* 0x0000000000405947 */ /* 0x000fea0003800000 */
[----:B----4-:R-:W-:Y:S04]  /*05d0*/  LDS R3, [R2+UR4+0x200] ;  /* 0x0002000402037984 */ /* 0x010fe80008000800 */
        /* <DEDUP_REMOVED lines=11> */
[----:B--2---:R-:W-:-:S05]  /*0690*/  IMAD.IADD R7, R7, 0x1, R8 ;  /* 0x0000000107077824 */ /* 0x004fca00078e0208 */
[----:B------:R0:W-:Y:S01]  /*06a0*/  STS [R2+UR4+0x1000], R7 ;  /* 0x0010000702007988 */ /* 0x0001e20008000804 */
[----:B---3--:R-:W-:-:S05]  /*06b0*/  IMAD.IADD R9, R9, 0x1, R12 ;  /* 0x0000000109097824 */ /* 0x008fca00078e020c */
[----:B------:R0:W-:Y:S02]  /*06c0*/  STS [R2+UR4+0x1800], R9 ;  /* 0x0018000902007988 */ /* 0x0001e40008000804 */
.L_x_3:
[----:B------:R-:W-:Y:S05]  /*06d0*/  BSYNC.RECONVERGENT B0 ;  /* 0x0000000000007941 */ /* 0x000fea0003800200 */
.L_x_2:
[----:B------:R-:W-:Y:S01]  /*06e0*/  BAR.SYNC.DEFER_BLOCKING 0x0 ;  /* 0x0000000000007b1d */ /* 0x000fe20000010000 */
[----:B------:R-:W-:-:S05]  /*06f0*/  ISETP.GT.U32.AND P5, PT, R10, 0x3f, PT ;  /* 0x0000003f0a00780c */ /* 0x000fca0003fa4070 */
[----:B------:R-:W-:Y:S08]  /*0700*/  BSSY.RECONVERGENT B0, `(.L_x_4) ;  /* 0x0000012000007945 */ /* 0x000ff00003800200 */
[----:B------:R-:W-:Y:S05]  /*0710*/  @P5 BRA `(.L_x_5) ;  /* 0x0000000000405947 */ /* 0x000fea0003800000 */
[----:B0---4-:R-:W-:Y:S04]  /*0720*/  LDS R3, [R2+UR4+0x100] ;  /* 0x0001000402037984 */ /* 0x011fe80008000800 */
[----:B------:R-:W0:Y:S04]  /*0730*/  LDS R4, [R2+UR4] ;  /* 0x0000000402047984 */ /* 0x000e280008000800 */
[----:B------:R-:W-:Y:S04]  /*0740*/  LDS R5, [R2+UR4+0x900] ;  /* 0x0009000402057984 */ /* 0x000fe80008000800 */
[----:B------:R-:W1:Y:S04]  /*0750*/  LDS R6, [R2+UR4+0x800] ;  /* 0x0008000402067984 */ /* 0x000e680008000800 */
[----:B------:R-:W-:Y:S04]  /*0760*/  LDS R7, [R2+UR4+0x1100] ;  /* 0x0011000402077984 */ /* 0x000fe80008000800 */
[----:B------:R-:W2:Y:S04]  /*0770*/  LDS R8, [R2+UR4+0x1000] ;  /* 0x0010000402087984 */ /* 0x000ea80008000800 */
[----:B------:R-:W-:Y:S04]  /*0780*/  LDS R9, [R2+UR4+0x1900] ;  /* 0x0019000402097984 */ /* 0x000fe80008000800 */
[----:B------:R-:W3:Y:S01]  /*0790*/  LDS R10, [R2+UR4+0x1800] ;  /* 0x00180004020a7984 */ /* 0x000ee20008000800 */
[----:B0-----:R-:W-:-:S05]  /*07a0*/  IADD3 R3, PT, PT, R3, R4, RZ ;  /* 0x0000000403037210 */ /* 0x001fca0007ffe0ff */
[----:B------:R0:W-:Y:S01]  /*07b0*/  STS [R2+UR4], R3 ;  /* 0x0000000302007988 */ /* 0x0001e20008000804 */
[----:B-1----:R-:W-:-:S05]  /*07c0*/  IMAD.IADD R5, R5, 0x1, R6 ;  /* 0x0000000105057824 */ /* 0x002fca00078e0206 */
[----:B------:R0:W-:Y:S01]  /*07d0*/  STS [R2+UR4+0x800], R5 ;  /* 0x0008000502007988 */ /* 0x0001e20008000804 */
[----:B--2---:R-:W-:-:S05]  /*07e0*/  IMAD.IADD R7, R7, 0x1, R8 ;  /* 0x0000000107077824 */ /* 0x004fca00078e0208 */
[----:B------:R0:W-:Y:S01]  /*07f0*/  STS [R2+UR4+0x1000], R7 ;  /* 0x0010000702007988 */ /* 0x0001e20008000804 */
[----:B---3--:R-:W-:-:S05]  /*0800*/  IMAD.IADD R9, R9, 0x1, R10 ;  /* 0x0000000109097824 */ /* 0x008fca00078e020a */
[----:B------:R0:W-:Y:S02]  /*0810*/  STS [R2+UR4+0x1800], R9 ;  /* 0x0018000902007988 */ /* 0x0001e40008000804 */
.L_x_5:
[----:B------:R-:W-:Y:S05]  /*0820*/  BSYNC.RECONVERGENT B0 ;  /* 0x0000000000007941 */ /* 0x000fea0003800200 */
.L_x_4:
[----:B------:R-:W-:Y:S06]  /*0830*/  BAR.SYNC.DEFER_BLOCKING 0x0 ;  /* 0x0000000000007b1d */ /* 0x000fec0000010000 */
[----:B------:R-:W-:Y:S04]  /*0840*/  BSSY.RECONVERGENT B0, `(.L_x_6) ;  /* 0x0000012000007945 */ /* 0x000fe80003800200 */
        /* <DEDUP_REMOVED lines=11> */
[----:B-1----:R-:W-:-:S05]  /*0900*/  IADD3 R5, PT, PT, R5, R6, RZ ;  /* 0x0000000605057210 */ /* 0x002fca0007ffe0ff */
[----:B------:R0:W-:Y:S01]  /*0910*/  STS [R2+UR4+0x800], R5 ;  /* 0x0008000502007988 */ /* 0x0001e20008000804 */
[----:B--2---:R-:W-:-:S05]  /*0920*/  IMAD.IADD R7, R7, 0x1, R8 ;  /* 0x0000000107077824 */ /* 0x004fca00078e0208 */
[----:B------:R0:W-:Y:S01]  /*0930*/  STS [R2+UR4+0x1000], R7 ;  /* 0x0010000702007988 */ /* 0x0001e20008000804 */
[----:B---3--:R-:W-:-:S05]  /*0940*/  IMAD.IADD R9, R9, 0x1, R10 ;  /* 0x0000000109097824 */ /* 0x008fca00078e020a */
[----:B------:R0:W-:Y:S02]  /*0950*/  STS [R2+UR4+0x1800], R9 ;  /* 0x0018000902007988 */ /* 0x0001e40008000804 */
.L_x_7:
[----:B------:R-:W-:Y:S05]  /*0960*/  BSYNC.RECONVERGENT B0 ;  /* 0x0000000000007941 */ /* 0x000fea0003800200 */
.L_x_6:
        /* <DEDUP_REMOVED lines=19> */
.L_x_9:
[----:B------:R-:W-:Y:S05]  /*0aa0*/  BSYNC.RECONVERGENT B0 ;  /* 0x0000000000007941 */ /* 0x000fea0003800200 */
.L_x_8:
        /* <DEDUP_REMOVED lines=17> */
[----:B---3--:R-:W-:-:S05]  /*0bc0*/  IADD3 R9, PT, PT, R9, R10, RZ ;  /* 0x0000000a09097210 */ /* 0x008fca0007ffe0ff */
[----:B------:R0:W-:Y:S02]  /*0bd0*/  STS [R2+UR4+0x1800], R9 ;  /* 0x0018000902007988 */ /* 0x0001e40008000804 */
.L_x_11:
[----:B------:R-:W-:Y:S05]  /*0be0*/  BSYNC.RECONVERGENT B0 ;  /* 0x0000000000007941 */ /* 0x000fea0003800200 */
.L_x_10:
        /* <DEDUP_REMOVED lines=19> */
.L_x_13:
[----:B------:R-:W-:Y:S05]  /*0d20*/  BSYNC.RECONVERGENT B0 ;  /* 0x0000000000007941 */ /* 0x000fea0003800200 */
.L_x_12:
        /* <DEDUP_REMOVED lines=19> */
.L_x_15:
[----:B------:R-:W-:Y:S05]  /*0e60*/  BSYNC.RECONVERGENT B0 ;  /* 0x0000000000007941 */ /* 0x000fea0003800200 */
.L_x_14:
[----:B------:R-:W-:Y:S06]  /*0e70*/  BAR.SYNC.DEFER_BLOCKING 0x0 ;  /* 0x0000000000007b1d */ /* 0x000fec0000010000 */
[----:B------:R-:W-:Y:S04]  /*0e80*/  BSSY.RECONVERGENT B0, `(.L_x_16) ;  /* 0x0000012000007945 */ /* 0x000fe80003800200 */
[----:B------:R-:W-:Y:S05]  /*0e90*/  @P6 BRA `(.L_x_17) ;  /* 0x0000000000406947 */ /* 0x000fea0003800000 */
[----:B0---4-:R-:W-:Y:S04]  /*0ea0*/  LDS R3, [UR4+0x4] ;  /* 0x00000404ff037984 */ /* 0x011fe80008000800 */
[----:B------:R-:W0:Y:S04]  /*0eb0*/  LDS R4, [R2+UR4] ;  /* 0x0000000402047984 */ /* 0x000e280008000800 */
[----:B------:R-:W-:Y:S04]  /*0ec0*/  LDS R5, [R2+UR4+0x800] ;  /* 0x0008000402057984 */ /* 0x000fe80008000800 */
[----:B------:R-:W-:Y:S04]  /*0ed0*/  LDS R7, [R2+UR4+0x1000] ;  /* 0x0010000402077984 */ /* 0x000fe80008000800 */
[----:B------:R-:W-:Y:S01]  /*0ee0*/  LDS R9, [R2+UR4+0x1800] ;  /* 0x0018000402097984 */ /* 0x000fe20008000800 */
[----:B0-----:R-:W-:-:S05]  /*0ef0*/  IMAD.IADD R3, R3, 0x1, R4 ;  /* 0x0000000103037824 */ /* 0x001fca00078e0204 */
[----:B------:R-:W-:Y:S04]  /*0f00*/  STS [R2+UR4], R3 ;  /* 0x0000000302007988 */ /* 0x000fe80008000804 */
[----:B------:R-:W0:Y:S02]  /*0f10*/  LDS R4, [UR4+0x804] ;  /* 0x00080404ff047984 */ /* 0x000e240008000800 */
[----:B0-----:R-:W-:-:S05]  /*0f20*/  IADD3 R5, PT, PT, R4, R5, RZ ;  /* 0x0000000504057210 */ /* 0x001fca0007ffe0ff */
[----:B------:R-:W-:Y:S04]  /*0f30*/  STS [R2+UR4+0x800], R5 ;  /* 0x0008000502007988 */ /* 0x000fe80008000804 */
[----:B------:R-:W0:Y:S02]  /*0f40*/  LDS R4, [UR4+0x1004] ;  /* 0x00100404ff047984 */ /* 0x000e240008000800 */
[----:B0-----:R-:W-:-:S05]  /*0f50*/  IMAD.IADD R7, R4, 0x1, R7 ;  /* 0x0000000104077824 */ /* 0x001fca00078e0207 */
[----:B------:R-:W-:Y:S04]  /*0f60*/  STS [R2+UR4+0x1000], R7 ;  /* 0x0010000702007988 */ /* 0x000fe80008000804 */
[----:B------:R-:W0:Y:S02]  /*0f70*/  LDS R4, [UR4+0x1804] ;  /* 0x00180404ff047984 */ /* 0x000e240008000800 */
[----:B0-----:R-:W-:-:S05]  /*0f80*/  IMAD.IADD R9, R4, 0x1, R9 ;  /* 0x0000000104097824 */ /* 0x001fca00078e0209 */
[----:B------:R1:W-:Y:S02]  /*0f90*/  STS [R2+UR4+0x1800], R9 ;  /* 0x0018000902007988 */ /* 0x0003e40008000804 */
.L_x_17:
[----:B------:R-:W-:Y:S05]  /*0fa0*/  BSYNC.RECONVERGENT B0 ;  /* 0x0000000000007941 */ /* 0x000fea0003800200 */
.L_x_16:
[----:B------:R-:W-:Y:S06]  /*0fb0*/  BAR.SYNC.DEFER_BLOCKING 0x0 ;  /* 0x0000000000007b1d */ /* 0x000fec0000010000 */
[----:B------:R-:W-:Y:S05]  /*0fc0*/  @P6 EXIT ;  /* 0x000000000000694d */ /* 0x000fea0003800000 */
[----:B0---4-:R-:W0:Y:S01]  /*0fd0*/  LDS R5, [UR4] ;  /* 0x00000004ff057984 */ /* 0x011e220008000800 */
[----:B-1----:R-:W1:Y:S01]  /*0fe0*/  LDC.64 R2, c[0x0][0x388] ;  /* 0x0000e200ff027b82 */ /* 0x002e620000000a00 */
[----:B------:R-:W-:Y:S02]  /*0ff0*/  IMAD.SHL.U32 R7, R0, 0x4, RZ ;  /* 0x0000000400077824 */ /* 0x000fe400078e00ff */
[----:B------:R-:W2:Y:S04]  /*1000*/  LDS R9, [UR4+0x800] ;  /* 0x00080004ff097984 */ /* 0x000ea80008000800 */
[----:B------:R-:W3:Y:S04]  /*1010*/  LDS R11, [UR4+0x1000] ;  /* 0x00100004ff0b7984 */ /* 0x000ee80008000800 */
[----:B------:R-:W4:Y:S01]  /*1020*/  LDS R13, [UR4+0x1800] ;  /* 0x00180004ff0d7984 */ /* 0x000f220008000800 */
[----:B-1----:R-:W-:-:S05]  /*1030*/  IMAD.WIDE.U32 R2, R7, 0x4, R2 ;  /* 0x0000000407027825 */ /* 0x002fca00078e0002 */
[----:B0-----:R-:W-:Y:S04]  /*1040*/  STG.E desc[UR6][R2.64], R5 ;  /* 0x0000000502007986 */ /* 0x001fe8000c101906 */
[----:B--2---:R-:W-:Y:S04]  /*1050*/  STG.E desc[UR6][R2.64+0x4], R9 ;  /* 0x0000040902007986 */ /* 0x004fe8000c101906 */
[----:B---3--:R-:W-:Y:S04]  /*1060*/  STG.E desc[UR6][R2.64+0x8], R11 ;  /* 0x0000080b02007986 */ /* 0x008fe8000c101906 */
[----:B----4-:R-:W-:Y:S01]  /*1070*/  STG.E desc[UR6][R2.64+0xc], R13 ;  /* 0x00000c0d02007986 */ /* 0x010fe2000c101906 */
[----:B------:R-:W-:Y:S05]  /*1080*/  EXIT ;  /* 0x000000000000794d */ /* 0x000fea0003800000 */
.L_x_18:
[----:B------:R-:W-:-:S00]  /*1090*/  BRA `(.L_x_18) ;  /* 0xfffffffc00fc7947 */ /* 0x000fc0000383ffff */
[----:B------:R-:W-:-:S00]  /*10a0*/  NOP ;  /* 0x0000000000007918 */ /* 0x000fc00000000000 */
        /* <DEDUP_REMOVED lines=13> */
.L_x_19:


//--------------------- .nv.shared._Z5countPcPii  --------------------------
	.section	.nv.shared._Z5countPcPii,"aw",@nobits
	.sectionflags	@""
	.align	4
.nv.shared._Z5countPcPii:
	.zero		9216


//--------------------- .nv.shared.reserved.0     --------------------------
	.section	.nv.shared.reserved.0,"aw",@nobits
	.weak		__nv_reservedSMEM_offset_0_alias
	.size		__nv_reservedSMEM_offset_0_alias, 0, 64
	.other		__nv_reservedSMEM_offset_0_alias,@"STO_CUDA_RESERVED_SHARED STV_DEFAULT"
__nv_reservedSMEM_offset_0_alias:
	.zero		0
	.zero		64


//--------------------- .nv.constant0._Z5countPcPii --------------------------
	.section	.nv.constant0._Z5countPcPii,"a",@progbits
	.sectionflags	@""
	.align	4
.nv.constant0._Z5countPcPii:
	.zero		916


//--------------------- SYMBOLS --------------------------

	.type		.nv.reservedSmem.offset0,@object
	.size		.nv.reservedSmem.offset0,0x4
	.type		.nv.reservedSmem.cap,@object
	.size		.nv.reservedSmem.cap,0x4
